//
// Generated by NVIDIA NVVM Compiler
//
// Compiler Build ID: CL-36424714
// Cuda compilation tools, release 13.0, V13.0.88
// Based on NVVM 20.0.0
//

.version 9.0
.target sm_100
.address_size 64

	// .globl	_Z17MatrixMulOnDeviceiiiPfS_S_
// _ZZ20TiledMatrixMulKerneliiiPfS_S_E4ds_A has been demoted
// _ZZ20TiledMatrixMulKerneliiiPfS_S_E4ds_B has been demoted

.visible .entry _Z17MatrixMulOnDeviceiiiPfS_S_(
	.param .u32 _Z17MatrixMulOnDeviceiiiPfS_S__param_0,
	.param .u32 _Z17MatrixMulOnDeviceiiiPfS_S__param_1,
	.param .u32 _Z17MatrixMulOnDeviceiiiPfS_S__param_2,
	.param .u64 .ptr .align 1 _Z17MatrixMulOnDeviceiiiPfS_S__param_3,
	.param .u64 .ptr .align 1 _Z17MatrixMulOnDeviceiiiPfS_S__param_4,
	.param .u64 .ptr .align 1 _Z17MatrixMulOnDeviceiiiPfS_S__param_5
)
{
	.reg .pred 	%p<14>;
	.reg .b32 	%r<41>;
	.reg .b32 	%f<55>;
	.reg .b64 	%rd<53>;

	ld.param.u32 	%r18, [_Z17MatrixMulOnDeviceiiiPfS_S__param_1];
	ld.param.u32 	%r19, [_Z17MatrixMulOnDeviceiiiPfS_S__param_2];
	ld.param.u64 	%rd8, [_Z17MatrixMulOnDeviceiiiPfS_S__param_3];
	ld.param.u64 	%rd9, [_Z17MatrixMulOnDeviceiiiPfS_S__param_4];
	ld.param.u64 	%rd7, [_Z17MatrixMulOnDeviceiiiPfS_S__param_5];
	cvta.to.global.u64 	%rd1, %rd9;
	cvta.to.global.u64 	%rd2, %rd8;
	mov.u32 	%r20, %tid.x;
	mov.u32 	%r21, %ctaid.x;
	mov.u32 	%r22, %ntid.x;
	mad.lo.s32 	%r1, %r21, %r22, %r20;
	mov.u32 	%r23, %tid.y;
	mov.u32 	%r24, %ctaid.y;
	mov.u32 	%r25, %ntid.y;
	mad.lo.s32 	%r26, %r24, %r25, %r23;
	setp.gt.s32 	%p1, %r1, 1026;
	setp.gt.u32 	%p2, %r26, 2050;
	or.pred  	%p3, %p1, %p2;
	setp.lt.s32 	%p4, %r18, 1;
	or.pred  	%p5, %p3, %p4;
	@%p5 bra 	$L__BB0_12;
	cvta.to.global.u64 	%rd10, %rd7;
	mul.lo.s32 	%r3, %r18, %r26;
	mad.lo.s32 	%r28, %r19, %r26, %r1;
	mul.wide.s32 	%rd11, %r28, 4;
	add.s64 	%rd3, %rd10, %rd11;
	ld.global.f32 	%f52, [%rd3];
	and.b32  	%r4, %r18, 7;
	setp.lt.u32 	%p6, %r18, 8;
	mov.b32 	%r39, 0;
	@%p6 bra 	$L__BB0_4;
	and.b32  	%r39, %r18, 2147483640;
	neg.s32 	%r37, %r39;
	shl.b32 	%r7, %r19, 3;
	mul.wide.u32 	%rd12, %r3, 4;
	add.s64 	%rd13, %rd12, %rd2;
	add.s64 	%rd52, %rd13, 16;
	mul.wide.s32 	%rd16, %r19, 4;
	mov.u32 	%r36, %r1;
$L__BB0_3:
	.pragma "nounroll";
	ld.global.f32 	%f9, [%rd52+-16];
	mul.wide.s32 	%rd14, %r36, 4;
	add.s64 	%rd15, %rd1, %rd14;
	ld.global.f32 	%f10, [%rd15];
	fma.rn.f32 	%f11, %f9, %f10, %f52;
	st.global.f32 	[%rd3], %f11;
	ld.global.f32 	%f12, [%rd52+-12];
	add.s64 	%rd17, %rd15, %rd16;
	ld.global.f32 	%f13, [%rd17];
	fma.rn.f32 	%f14, %f12, %f13, %f11;
	st.global.f32 	[%rd3], %f14;
	ld.global.f32 	%f15, [%rd52+-8];
	add.s64 	%rd18, %rd17, %rd16;
	ld.global.f32 	%f16, [%rd18];
	fma.rn.f32 	%f17, %f15, %f16, %f14;
	st.global.f32 	[%rd3], %f17;
	ld.global.f32 	%f18, [%rd52+-4];
	add.s64 	%rd19, %rd18, %rd16;
	ld.global.f32 	%f19, [%rd19];
	fma.rn.f32 	%f20, %f18, %f19, %f17;
	st.global.f32 	[%rd3], %f20;
	ld.global.f32 	%f21, [%rd52];
	add.s64 	%rd20, %rd19, %rd16;
	ld.global.f32 	%f22, [%rd20];
	fma.rn.f32 	%f23, %f21, %f22, %f20;
	st.global.f32 	[%rd3], %f23;
	ld.global.f32 	%f24, [%rd52+4];
	add.s64 	%rd21, %rd20, %rd16;
	ld.global.f32 	%f25, [%rd21];
	fma.rn.f32 	%f26, %f24, %f25, %f23;
	st.global.f32 	[%rd3], %f26;
	ld.global.f32 	%f27, [%rd52+8];
	add.s64 	%rd22, %rd21, %rd16;
	ld.global.f32 	%f28, [%rd22];
	fma.rn.f32 	%f29, %f27, %f28, %f26;
	st.global.f32 	[%rd3], %f29;
	ld.global.f32 	%f30, [%rd52+12];
	add.s64 	%rd23, %rd22, %rd16;
	ld.global.f32 	%f31, [%rd23];
	fma.rn.f32 	%f52, %f30, %f31, %f29;
	st.global.f32 	[%rd3], %f52;
	add.s32 	%r37, %r37, 8;
	add.s32 	%r36, %r36, %r7;
	add.s64 	%rd52, %rd52, 32;
	setp.ne.s32 	%p7, %r37, 0;
	@%p7 bra 	$L__BB0_3;
$L__BB0_4:
	setp.eq.s32 	%p8, %r4, 0;
	@%p8 bra 	$L__BB0_12;
	and.b32  	%r13, %r18, 3;
	setp.lt.u32 	%p9, %r4, 4;
	@%p9 bra 	$L__BB0_7;
	add.s32 	%r29, %r39, %r3;
	mul.wide.u32 	%rd24, %r29, 4;
	add.s64 	%rd25, %rd2, %rd24;
	ld.global.f32 	%f32, [%rd25];
	mad.lo.s32 	%r30, %r39, %r19, %r1;
	mul.wide.s32 	%rd26, %r30, 4;
	add.s64 	%rd27, %rd1, %rd26;
	ld.global.f32 	%f33, [%rd27];
	fma.rn.f32 	%f34, %f32, %f33, %f52;
	st.global.f32 	[%rd3], %f34;
	cvt.u64.u32 	%rd28, %r3;
	cvt.u64.u32 	%rd29, %r39;
	add.s64 	%rd30, %rd29, %rd28;
	shl.b64 	%rd31, %rd30, 2;
	add.s64 	%rd32, %rd2, %rd31;
	ld.global.f32 	%f35, [%rd32+4];
	mul.wide.s32 	%rd33, %r19, 4;
	add.s64 	%rd34, %rd27, %rd33;
	ld.global.f32 	%f36, [%rd34];
	fma.rn.f32 	%f37, %f35, %f36, %f34;
	st.global.f32 	[%rd3], %f37;
	ld.global.f32 	%f38, [%rd32+8];
	add.s64 	%rd35, %rd34, %rd33;
	ld.global.f32 	%f39, [%rd35];
	fma.rn.f32 	%f40, %f38, %f39, %f37;
	st.global.f32 	[%rd3], %f40;
	ld.global.f32 	%f41, [%rd32+12];
	add.s64 	%rd36, %rd35, %rd33;
	ld.global.f32 	%f42, [%rd36];
	fma.rn.f32 	%f52, %f41, %f42, %f40;
	st.global.f32 	[%rd3], %f52;
	add.s32 	%r39, %r39, 4;
$L__BB0_7:
	setp.eq.s32 	%p10, %r13, 0;
	@%p10 bra 	$L__BB0_12;
	setp.eq.s32 	%p11, %r13, 1;
	@%p11 bra 	$L__BB0_10;
	add.s32 	%r31, %r39, %r3;
	mul.wide.u32 	%rd37, %r31, 4;
	add.s64 	%rd38, %rd2, %rd37;
	ld.global.f32 	%f43, [%rd38];
	mad.lo.s32 	%r32, %r39, %r19, %r1;
	mul.wide.s32 	%rd39, %r32, 4;
	add.s64 	%rd40, %rd1, %rd39;
	ld.global.f32 	%f44, [%rd40];
	fma.rn.f32 	%f45, %f43, %f44, %f52;
	st.global.f32 	[%rd3], %f45;
	cvt.u64.u32 	%rd41, %r3;
	cvt.u64.u32 	%rd42, %r39;
	add.s64 	%rd43, %rd42, %rd41;
	shl.b64 	%rd44, %rd43, 2;
	add.s64 	%rd45, %rd2, %rd44;
	ld.global.f32 	%f46, [%rd45+4];
	mul.wide.s32 	%rd46, %r19, 4;
	add.s64 	%rd47, %rd40, %rd46;
	ld.global.f32 	%f47, [%rd47];
	fma.rn.f32 	%f52, %f46, %f47, %f45;
	st.global.f32 	[%rd3], %f52;
	add.s32 	%r39, %r39, 2;
$L__BB0_10:
	and.b32  	%r33, %r18, 1;
	setp.eq.b32 	%p12, %r33, 1;
	not.pred 	%p13, %p12;
	@%p13 bra 	$L__BB0_12;
	add.s32 	%r34, %r39, %r3;
	mul.wide.u32 	%rd48, %r34, 4;
	add.s64 	%rd49, %rd2, %rd48;
	ld.global.f32 	%f48, [%rd49];
	mad.lo.s32 	%r35, %r39, %r19, %r1;
	mul.wide.s32 	%rd50, %r35, 4;
	add.s64 	%rd51, %rd1, %rd50;
	ld.global.f32 	%f49, [%rd51];
	fma.rn.f32 	%f50, %f48, %f49, %f52;
	st.global.f32 	[%rd3], %f50;
$L__BB0_12:
	ret;

}
	// .globl	_Z20TiledMatrixMulKerneliiiPfS_S_
.visible .entry _Z20TiledMatrixMulKerneliiiPfS_S_(
	.param .u32 _Z20TiledMatrixMulKerneliiiPfS_S__param_0,
	.param .u32 _Z20TiledMatrixMulKerneliiiPfS_S__param_1,
	.param .u32 _Z20TiledMatrixMulKerneliiiPfS_S__param_2,
	.param .u64 .ptr .align 1 _Z20TiledMatrixMulKerneliiiPfS_S__param_3,
	.param .u64 .ptr .align 1 _Z20TiledMatrixMulKerneliiiPfS_S__param_4,
	.param .u64 .ptr .align 1 _Z20TiledMatrixMulKerneliiiPfS_S__param_5
)
{
	.reg .pred 	%p<12>;
	.reg .b32 	%r<44>;
	.reg .b32 	%f<111>;
	.reg .b64 	%rd<13>;
	// demoted variable
	.shared .align 4 .b8 _ZZ20TiledMatrixMulKerneliiiPfS_S_E4ds_A[4096];
	// demoted variable
	.shared .align 4 .b8 _ZZ20TiledMatrixMulKerneliiiPfS_S_E4ds_B[4096];
	ld.param.u32 	%r23, [_Z20TiledMatrixMulKerneliiiPfS_S__param_0];
	ld.param.u32 	%r24, [_Z20TiledMatrixMulKerneliiiPfS_S__param_1];
	ld.param.u32 	%r25, [_Z20TiledMatrixMulKerneliiiPfS_S__param_2];
	ld.param.u64 	%rd3, [_Z20TiledMatrixMulKerneliiiPfS_S__param_3];
	ld.param.u64 	%rd4, [_Z20TiledMatrixMulKerneliiiPfS_S__param_4];
	ld.param.u64 	%rd5, [_Z20TiledMatrixMulKerneliiiPfS_S__param_5];
	mov.u32 	%r26, %ctaid.x;
	mov.u32 	%r27, %ctaid.y;
	mov.u32 	%r39, %tid.x;
	mov.u32 	%r41, %tid.y;
	mov.u32 	%r28, %ntid.y;
	mad.lo.s32 	%r3, %r27, %r28, %r41;
	mov.u32 	%r29, %ntid.x;
	mad.lo.s32 	%r4, %r26, %r29, %r39;
	setp.lt.s32 	%p1, %r24, 32;
	mov.f32 	%f110, 0f00000000;
	@%p1 bra 	$L__BB1_7;
	shl.b32 	%r30, %r41, 7;
	mov.u32 	%r31, _ZZ20TiledMatrixMulKerneliiiPfS_S_E4ds_A;
	add.s32 	%r5, %r31, %r30;
	shl.b32 	%r32, %r39, 2;
	add.s32 	%r6, %r5, %r32;
	mov.u32 	%r33, _ZZ20TiledMatrixMulKerneliiiPfS_S_E4ds_B;
	add.s32 	%r8, %r33, %r32;
	add.s32 	%r7, %r8, %r30;
	shr.s32 	%r34, %r24, 31;
	shr.u32 	%r35, %r34, 27;
	add.s32 	%r36, %r24, %r35;
	shr.s32 	%r37, %r36, 5;
	neg.s32 	%r43, %r37;
	mad.lo.s32 	%r42, %r41, %r25, %r4;
	shl.b32 	%r11, %r25, 5;
	mad.lo.s32 	%r40, %r24, %r3, %r39;
	cvta.to.global.u64 	%rd1, %rd3;
	cvta.to.global.u64 	%rd2, %rd4;
	mov.f32 	%f110, 0f00000000;
$L__BB1_2:
	setp.ge.s32 	%p2, %r3, %r23;
	setp.ge.s32 	%p3, %r39, %r24;
	mov.f32 	%f108, 0f00000000;
	or.pred  	%p4, %p2, %p3;
	@%p4 bra 	$L__BB1_4;
	mul.wide.u32 	%rd6, %r40, 4;
	add.s64 	%rd7, %rd1, %rd6;
	ld.global.f32 	%f108, [%rd7];
$L__BB1_4:
	setp.ge.s32 	%p5, %r4, %r25;
	st.shared.f32 	[%r6], %f108;
	setp.ge.s32 	%p6, %r41, %r24;
	mov.f32 	%f109, 0f00000000;
	or.pred  	%p7, %p5, %p6;
	@%p7 bra 	$L__BB1_6;
	mul.wide.s32 	%rd8, %r42, 4;
	add.s64 	%rd9, %rd2, %rd8;
	ld.global.f32 	%f109, [%rd9];
$L__BB1_6:
	st.shared.f32 	[%r7], %f109;
	bar.sync 	0;
	ld.shared.f32 	%f12, [%r5];
	ld.shared.f32 	%f13, [%r8];
	fma.rn.f32 	%f14, %f12, %f13, %f110;
	ld.shared.f32 	%f15, [%r5+4];
	ld.shared.f32 	%f16, [%r8+128];
	fma.rn.f32 	%f17, %f15, %f16, %f14;
	ld.shared.f32 	%f18, [%r5+8];
	ld.shared.f32 	%f19, [%r8+256];
	fma.rn.f32 	%f20, %f18, %f19, %f17;
	ld.shared.f32 	%f21, [%r5+12];
	ld.shared.f32 	%f22, [%r8+384];
	fma.rn.f32 	%f23, %f21, %f22, %f20;
	ld.shared.f32 	%f24, [%r5+16];
	ld.shared.f32 	%f25, [%r8+512];
	fma.rn.f32 	%f26, %f24, %f25, %f23;
	ld.shared.f32 	%f27, [%r5+20];
	ld.shared.f32 	%f28, [%r8+640];
	fma.rn.f32 	%f29, %f27, %f28, %f26;
	ld.shared.f32 	%f30, [%r5+24];
	ld.shared.f32 	%f31, [%r8+768];
	fma.rn.f32 	%f32, %f30, %f31, %f29;
	ld.shared.f32 	%f33, [%r5+28];
	ld.shared.f32 	%f34, [%r8+896];
	fma.rn.f32 	%f35, %f33, %f34, %f32;
	ld.shared.f32 	%f36, [%r5+32];
	ld.shared.f32 	%f37, [%r8+1024];
	fma.rn.f32 	%f38, %f36, %f37, %f35;
	ld.shared.f32 	%f39, [%r5+36];
	ld.shared.f32 	%f40, [%r8+1152];
	fma.rn.f32 	%f41, %f39, %f40, %f38;
	ld.shared.f32 	%f42, [%r5+40];
	ld.shared.f32 	%f43, [%r8+1280];
	fma.rn.f32 	%f44, %f42, %f43, %f41;
	ld.shared.f32 	%f45, [%r5+44];
	ld.shared.f32 	%f46, [%r8+1408];
	fma.rn.f32 	%f47, %f45, %f46, %f44;
	ld.shared.f32 	%f48, [%r5+48];
	ld.shared.f32 	%f49, [%r8+1536];
	fma.rn.f32 	%f50, %f48, %f49, %f47;
	ld.shared.f32 	%f51, [%r5+52];
	ld.shared.f32 	%f52, [%r8+1664];
	fma.rn.f32 	%f53, %f51, %f52, %f50;
	ld.shared.f32 	%f54, [%r5+56];
	ld.shared.f32 	%f55, [%r8+1792];
	fma.rn.f32 	%f56, %f54, %f55, %f53;
	ld.shared.f32 	%f57, [%r5+60];
	ld.shared.f32 	%f58, [%r8+1920];
	fma.rn.f32 	%f59, %f57, %f58, %f56;
	ld.shared.f32 	%f60, [%r5+64];
	ld.shared.f32 	%f61, [%r8+2048];
	fma.rn.f32 	%f62, %f60, %f61, %f59;
	ld.shared.f32 	%f63, [%r5+68];
	ld.shared.f32 	%f64, [%r8+2176];
	fma.rn.f32 	%f65, %f63, %f64, %f62;
	ld.shared.f32 	%f66, [%r5+72];
	ld.shared.f32 	%f67, [%r8+2304];
	fma.rn.f32 	%f68, %f66, %f67, %f65;
	ld.shared.f32 	%f69, [%r5+76];
	ld.shared.f32 	%f70, [%r8+2432];
	fma.rn.f32 	%f71, %f69, %f70, %f68;
	ld.shared.f32 	%f72, [%r5+80];
	ld.shared.f32 	%f73, [%r8+2560];
	fma.rn.f32 	%f74, %f72, %f73, %f71;
	ld.shared.f32 	%f75, [%r5+84];
	ld.shared.f32 	%f76, [%r8+2688];
	fma.rn.f32 	%f77, %f75, %f76, %f74;
	ld.shared.f32 	%f78, [%r5+88];
	ld.shared.f32 	%f79, [%r8+2816];
	fma.rn.f32 	%f80, %f78, %f79, %f77;
	ld.shared.f32 	%f81, [%r5+92];
	ld.shared.f32 	%f82, [%r8+2944];
	fma.rn.f32 	%f83, %f81, %f82, %f80;
	ld.shared.f32 	%f84, [%r5+96];
	ld.shared.f32 	%f85, [%r8+3072];
	fma.rn.f32 	%f86, %f84, %f85, %f83;
	ld.shared.f32 	%f87, [%r5+100];
	ld.shared.f32 	%f88, [%r8+3200];
	fma.rn.f32 	%f89, %f87, %f88, %f86;
	ld.shared.f32 	%f90, [%r5+104];
	ld.shared.f32 	%f91, [%r8+3328];
	fma.rn.f32 	%f92, %f90, %f91, %f89;
	ld.shared.f32 	%f93, [%r5+108];
	ld.shared.f32 	%f94, [%r8+3456];
	fma.rn.f32 	%f95, %f93, %f94, %f92;
	ld.shared.f32 	%f96, [%r5+112];
	ld.shared.f32 	%f97, [%r8+3584];
	fma.rn.f32 	%f98, %f96, %f97, %f95;
	ld.shared.f32 	%f99, [%r5+116];
	ld.shared.f32 	%f100, [%r8+3712];
	fma.rn.f32 	%f101, %f99, %f100, %f98;
	ld.shared.f32 	%f102, [%r5+120];
	ld.shared.f32 	%f103, [%r8+3840];
	fma.rn.f32 	%f104, %f102, %f103, %f101;
	ld.shared.f32 	%f105, [%r5+124];
	ld.shared.f32 	%f106, [%r8+3968];
	fma.rn.f32 	%f110, %f105, %f106, %f104;
	bar.sync 	0;
	add.s32 	%r43, %r43, 1;
	setp.ne.s32 	%p8, %r43, 0;
	add.s32 	%r42, %r42, %r11;
	add.s32 	%r41, %r41, 32;
	add.s32 	%r40, %r40, 32;
	add.s32 	%r39, %r39, 32;
	@%p8 bra 	$L__BB1_2;
$L__BB1_7:
	setp.ge.s32 	%p9, %r3, %r23;
	setp.ge.s32 	%p10, %r4, %r25;
	or.pred  	%p11, %p9, %p10;
	@%p11 bra 	$L__BB1_9;
	mad.lo.s32 	%r38, %r25, %r3, %r4;
	cvta.to.global.u64 	%rd10, %rd5;
	mul.wide.s32 	%rd11, %r38, 4;
	add.s64 	%rd12, %rd10, %rd11;
	st.global.f32 	[%rd12], %f110;
$L__BB1_9:
	ret;

}


// ===== COMPILED SASS (sm_100) =====

	.target	sm_100

	.elftype	@"ET_EXEC"


//--------------------- .note.nv.tkinfo           --------------------------
	.section	.note.nv.tkinfo,"",@"SHT_NOTE"
	.sectionflags	@"SHF_NOTE_NV_TKINFO"
	.tkinfo
        /*0018*/ 	.word	0x00000002
        /*0030*/ 	.string	""
        /*0030*/ 	.string	"ptxas"
        /*0030*/ 	.string	"Cuda compilation tools, release 13.0, V13.0.88"
        /*0030*/ 	.string	"Build cuda_13.0.r13.0/compiler.36424714_0"
        /*0030*/ 	.string	"-arch sm_100 -m 64 "



//--------------------- .note.nv.cuinfo           --------------------------
	.section	.note.nv.cuinfo,"",@"SHT_NOTE"
	.sectionflags	@"SHF_NOTE_NV_CUINFO"
        /*0018*/ 	.short	0x0002
        /*001a*/ 	.short	0x0064
        /*001c*/ 	.short	0x0082
	.zero		2


//--------------------- .nv.info                  --------------------------
	.section	.nv.info,"",@"SHT_CUDA_INFO"
	.align	4


	//----- nvinfo : EIATTR_REGCOUNT
	.align		4
        /*0000*/ 	.byte	0x04, 0x2f
        /*0002*/ 	.short	(.L_1 - .L_0)
	.align		4
.L_0:
        /*0004*/ 	.word	index@(_Z17MatrixMulOnDeviceiiiPfS_S_)
        /*0008*/ 	.word	0x0000001c


	//----- nvinfo : EIATTR_FRAME_SIZE
	.align		4
.L_1:
        /*000c*/ 	.byte	0x04, 0x11
        /*000e*/ 	.short	(.L_3 - .L_2)
	.align		4
.L_2:
        /*0010*/ 	.word	index@(_Z17MatrixMulOnDeviceiiiPfS_S_)
        /*0014*/ 	.word	0x00000000


	//----- nvinfo : EIATTR_REGCOUNT
	.align		4
.L_3:
        /*0018*/ 	.byte	0x04, 0x2f
        /*001a*/ 	.short	(.L_5 - .L_4)
	.align		4
.L_4:
        /*001c*/ 	.word	index@(_Z20TiledMatrixMulKerneliiiPfS_S_)
        /*0020*/ 	.word	0x00000020


	//----- nvinfo : EIATTR_FRAME_SIZE
	.align		4
.L_5:
        /*0024*/ 	.byte	0x04, 0x11
        /*0026*/ 	.short	(.L_7 - .L_6)
	.align		4
.L_6:
        /*0028*/ 	.word	index@(_Z20TiledMatrixMulKerneliiiPfS_S_)
        /*002c*/ 	.word	0x00000000


	//----- nvinfo : EIATTR_MIN_STACK_SIZE
	.align		4
.L_7:
        /*0030*/ 	.byte	0x04, 0x12
        /*0032*/ 	.short	(.L_9 - .L_8)
	.align		4
.L_8:
        /*0034*/ 	.word	index@(_Z20TiledMatrixMulKerneliiiPfS_S_)
        /*0038*/ 	.word	0x00000000


	//----- nvinfo : EIATTR_MIN_STACK_SIZE
	.align		4
.L_9:
        /*003c*/ 	.byte	0x04, 0x12
        /*003e*/ 	.short	(.L_11 - .L_10)
	.align		4
.L_10:
        /*0040*/ 	.word	index@(_Z17MatrixMulOnDeviceiiiPfS_S_)
        /*0044*/ 	.word	0x00000000
.L_11:


//--------------------- .nv.compat                --------------------------
	.section	.nv.compat,"",@"SHT_CUDA_COMPAT_INFO"
	.align	4
        /*0000*/ 	.byte	0x02, 0x09, 0x00, 0x00, 0x02, 0x02, 0x01, 0x00, 0x02, 0x05, 0x05, 0x00, 0x03, 0x07, 0x01, 0x01
        /*0010*/ 	.byte	0x02, 0x03, 0x00, 0x00, 0x02, 0x06, 0x01, 0x00, 0x04, 0x0b, 0x08, 0x00, 0x09, 0x00, 0x00, 0x00
        /*0020*/ 	.byte	0x00, 0x00, 0x00, 0x00


//--------------------- .nv.info._Z20TiledMatrixMulKerneliiiPfS_S_ --------------------------
	.section	.nv.info._Z20TiledMatrixMulKerneliiiPfS_S_,"",@"SHT_CUDA_INFO"
	.sectionflags	@""
	.align	4


	//----- nvinfo : EIATTR_CUDA_API_VERSION
	.align		4
        /*0000*/ 	.byte	0x04, 0x37
        /*0002*/ 	.short	(.L_13 - .L_12)
.L_12:
        /*0004*/ 	.word	0x00000082


	//----- nvinfo : EIATTR_KPARAM_INFO
	.align		4
.L_13:
        /*0008*/ 	.byte	0x04, 0x17
        /*000a*/ 	.short	(.L_15 - .L_14)
.L_14:
        /*000c*/ 	.word	0x00000000
        /*0010*/ 	.short	0x0005
        /*0012*/ 	.short	0x0020
        /*0014*/ 	.byte	0x00, 0xf5, 0x21, 0x00


	//----- nvinfo : EIATTR_KPARAM_INFO
	.align		4
.L_15:
        /*0018*/ 	.byte	0x04, 0x17
        /*001a*/ 	.short	(.L_17 - .L_16)
.L_16:
        /*001c*/ 	.word	0x00000000
        /*0020*/ 	.short	0x0004
        /*0022*/ 	.short	0x0018
        /*0024*/ 	.byte	0x00, 0xf5, 0x21, 0x00


	//----- nvinfo : EIATTR_KPARAM_INFO
	.align		4
.L_17:
        /*0028*/ 	.byte	0x04, 0x17
        /*002a*/ 	.short	(.L_19 - .L_18)
.L_18:
        /*002c*/ 	.word	0x00000000
        /*0030*/ 	.short	0x0003
        /*0032*/ 	.short	0x0010
        /*0034*/ 	.byte	0x00, 0xf5, 0x21, 0x00


	//----- nvinfo : EIATTR_KPARAM_INFO
	.align		4
.L_19:
        /*0038*/ 	.byte	0x04, 0x17
        /*003a*/ 	.short	(.L_21 - .L_20)
.L_20:
        /*003c*/ 	.word	0x00000000
        /*0040*/ 	.short	0x0002
        /*0042*/ 	.short	0x0008
        /*0044*/ 	.byte	0x00, 0xf0, 0x11, 0x00


	//----- nvinfo : EIATTR_KPARAM_INFO
	.align		4
.L_21:
        /*0048*/ 	.byte	0x04, 0x17
        /*004a*/ 	.short	(.L_23 - .L_22)
.L_22:
        /*004c*/ 	.word	0x00000000
        /*0050*/ 	.short	0x0001
        /*0052*/ 	.short	0x0004
        /*0054*/ 	.byte	0x00, 0xf0, 0x11, 0x00


	//----- nvinfo : EIATTR_KPARAM_INFO
	.align		4
.L_23:
        /*0058*/ 	.byte	0x04, 0x17
        /*005a*/ 	.short	(.L_25 - .L_24)
.L_24:
        /*005c*/ 	.word	0x00000000
        /*0060*/ 	.short	0x0000
        /*0062*/ 	.short	0x0000
        /*0064*/ 	.byte	0x00, 0xf0, 0x11, 0x00


	//----- nvinfo : EIATTR_SPARSE_MMA_MASK
	.align		4
.L_25:
        /*0068*/ 	.byte	0x03, 0x50
        /*006a*/ 	.short	0x0000


	//----- nvinfo : EIATTR_MAXREG_COUNT
	.align		4
        /*006c*/ 	.byte	0x03, 0x1b
        /*006e*/ 	.short	0x00ff


	//----- nvinfo : EIATTR_NUM_BARRIERS
	.align		4
        /*0070*/ 	.byte	0x02, 0x4c
        /*0072*/ 	.byte	0x01
	.zero		1


	//----- nvinfo : EIATTR_MERCURY_ISA_VERSION
	.align		4
        /*0074*/ 	.byte	0x03, 0x5f
        /*0076*/ 	.short	0x0101


	//----- nvinfo : EIATTR_VRC_CTA_INIT_COUNT
	.align		4
        /*0078*/ 	.byte	0x02, 0x4a
	.zero		1
	.zero		1


	//----- nvinfo : EIATTR_EXIT_INSTR_OFFSETS
	.align		4
        /*007c*/ 	.byte	0x04, 0x1c
        /*007e*/ 	.short	(.L_27 - .L_26)


	//   ....[0]....
.L_26:
        /*0080*/ 	.word	0x00000840


	//   ....[1]....
        /*0084*/ 	.word	0x00000890


	//----- nvinfo : EIATTR_CBANK_PARAM_SIZE
	.align		4
.L_27:
        /*0088*/ 	.byte	0x03, 0x19
        /*008a*/ 	.short	0x0028


	//----- nvinfo : EIATTR_PARAM_CBANK
	.align		4
        /*008c*/ 	.byte	0x04, 0x0a
        /*008e*/ 	.short	(.L_29 - .L_28)
	.align		4
.L_28:
        /*0090*/ 	.word	index@(.nv.constant0._Z20TiledMatrixMulKerneliiiPfS_S_)
        /*0094*/ 	.short	0x0380
        /*0096*/ 	.short	0x0028


	//----- nvinfo : EIATTR_SW_WAR
	.align		4
.L_29:
        /*0098*/ 	.byte	0x04, 0x36
        /*009a*/ 	.short	(.L_31 - .L_30)
.L_30:
        /*009c*/ 	.word	0x00000008
.L_31:


//--------------------- .nv.info._Z17MatrixMulOnDeviceiiiPfS_S_ --------------------------
	.section	.nv.info._Z17MatrixMulOnDeviceiiiPfS_S_,"",@"SHT_CUDA_INFO"
	.sectionflags	@""
	.align	4


	//----- nvinfo : EIATTR_CUDA_API_VERSION
	.align		4
        /*0000*/ 	.byte	0x04, 0x37
        /*0002*/ 	.short	(.L_33 - .L_32)
.L_32:
        /*0004*/ 	.word	0x00000082


	//----- nvinfo : EIATTR_KPARAM_INFO
	.align		4
.L_33:
        /*0008*/ 	.byte	0x04, 0x17
        /*000a*/ 	.short	(.L_35 - .L_34)
.L_34:
        /*000c*/ 	.word	0x00000000
        /*0010*/ 	.short	0x0005
        /*0012*/ 	.short	0x0020
        /*0014*/ 	.byte	0x00, 0xf5, 0x21, 0x00


	//----- nvinfo : EIATTR_KPARAM_INFO
	.align		4
.L_35:
        /*0018*/ 	.byte	0x04, 0x17
        /*001a*/ 	.short	(.L_37 - .L_36)
.L_36:
        /*001c*/ 	.word	0x00000000
        /*0020*/ 	.short	0x0004
        /*0022*/ 	.short	0x0018
        /*0024*/ 	.byte	0x00, 0xf5, 0x21, 0x00


	//----- nvinfo : EIATTR_KPARAM_INFO
	.align		4
.L_37:
        /*0028*/ 	.byte	0x04, 0x17
        /*002a*/ 	.short	(.L_39 - .L_38)
.L_38:
        /*002c*/ 	.word	0x00000000
        /*0030*/ 	.short	0x0003
        /*0032*/ 	.short	0x0010
        /*0034*/ 	.byte	0x00, 0xf5, 0x21, 0x00


	//----- nvinfo : EIATTR_KPARAM_INFO
	.align		4
.L_39:
        /*0038*/ 	.byte	0x04, 0x17
        /*003a*/ 	.short	(.L_41 - .L_40)
.L_40:
        /*003c*/ 	.word	0x00000000
        /*0040*/ 	.short	0x0002
        /*0042*/ 	.short	0x0008
        /*0044*/ 	.byte	0x00, 0xf0, 0x11, 0x00


	//----- nvinfo : EIATTR_KPARAM_INFO
	.align		4
.L_41:
        /*0048*/ 	.byte	0x04, 0x17
        /*004a*/ 	.short	(.L_43 - .L_42)
.L_42:
        /*004c*/ 	.word	0x00000000
        /*0050*/ 	.short	0x0001
        /*0052*/ 	.short	0x0004
        /*0054*/ 	.byte	0x00, 0xf0, 0x11, 0x00


	//----- nvinfo : EIATTR_KPARAM_INFO
	.align		4
.L_43:
        /*0058*/ 	.byte	0x04, 0x17
        /*005a*/ 	.short	(.L_45 - .L_44)
.L_44:
        /*005c*/ 	.word	0x00000000
        /*0060*/ 	.short	0x0000
        /*0062*/ 	.short	0x0000
        /*0064*/ 	.byte	0x00, 0xf0, 0x11, 0x00


	//----- nvinfo : EIATTR_SPARSE_MMA_MASK
	.align		4
.L_45:
        /*0068*/ 	.byte	0x03, 0x50
        /*006a*/ 	.short	0x0000


	//----- nvinfo : EIATTR_MAXREG_COUNT
	.align		4
        /*006c*/ 	.byte	0x03, 0x1b
        /*006e*/ 	.short	0x00ff


	//----- nvinfo : EIATTR_MERCURY_ISA_VERSION
	.align		4
        /*0070*/ 	.byte	0x03, 0x5f
        /*0072*/ 	.short	0x0101


	//----- nvinfo : EIATTR_VRC_CTA_INIT_COUNT
	.align		4
        /*0074*/ 	.byte	0x02, 0x4a
	.zero		1
	.zero		1


	//----- nvinfo : EIATTR_EXIT_INSTR_OFFSETS
	.align		4
        /*0078*/ 	.byte	0x04, 0x1c
        /*007a*/ 	.short	(.L_47 - .L_46)


	//   ....[0]....
.L_46:
        /*007c*/ 	.word	0x000000d0


	//   ....[1]....
        /*0080*/ 	.word	0x00000500


	//   ....[2]....
        /*0084*/ 	.word	0x00000740


	//   ....[3]....
        /*0088*/ 	.word	0x000008e0


	//   ....[4]....
        /*008c*/ 	.word	0x00000990


	//----- nvinfo : EIATTR_CBANK_PARAM_SIZE
	.align		4
.L_47:
        /*0090*/ 	.byte	0x03, 0x19
        /*0092*/ 	.short	0x0028


	//----- nvinfo : EIATTR_PARAM_CBANK
	.align		4
        /*0094*/ 	.byte	0x04, 0x0a
        /*0096*/ 	.short	(.L_49 - .L_48)
	.align		4
.L_48:
        /*0098*/ 	.word	index@(.nv.constant0._Z17MatrixMulOnDeviceiiiPfS_S_)
        /*009c*/ 	.short	0x0380
        /*009e*/ 	.short	0x0028


	//----- nvinfo : EIATTR_SW_WAR
	.align		4
.L_49:
        /*00a0*/ 	.byte	0x04, 0x36
        /*00a2*/ 	.short	(.L_51 - .L_50)
.L_50:
        /*00a4*/ 	.word	0x00000008
.L_51:


//--------------------- .nv.callgraph             --------------------------
	.section	.nv.callgraph,"",@"SHT_CUDA_CALLGRAPH"
	.align	4
	.sectionentsize	8
	.align		4
        /*0000*/ 	.word	0x00000000
	.align		4
        /*0004*/ 	.word	0xffffffff
	.align		4
        /*0008*/ 	.word	0x00000000
	.align		4
        /*000c*/ 	.word	0xfffffffe
	.align		4
        /*0010*/ 	.word	0x00000000
	.align		4
        /*0014*/ 	.word	0xfffffffd
	.align		4
        /*0018*/ 	.word	0x00000000
	.align		4
        /*001c*/ 	.word	0xfffffffc


//--------------------- .text._Z20TiledMatrixMulKerneliiiPfS_S_ --------------------------
	.section	.text._Z20TiledMatrixMulKerneliiiPfS_S_,"ax",@progbits
	.align	128
        .global         _Z20TiledMatrixMulKerneliiiPfS_S_
        .type           _Z20TiledMatrixMulKerneliiiPfS_S_,@function
        .size           _Z20TiledMatrixMulKerneliiiPfS_S_,(.L_x_8 - _Z20TiledMatrixMulKerneliiiPfS_S_)
        .other          _Z20TiledMatrixMulKerneliiiPfS_S_,@"STO_CUDA_ENTRY STV_DEFAULT"
_Z20TiledMatrixMulKerneliiiPfS_S_:
.text._Z20TiledMatrixMulKerneliiiPfS_S_:
[----:B------:R-:W-:Y:S01]  /*0000*/  LDC R1, c[0x0][0x37c] ;  /* 0x0000df00ff017b82 */ /* 0x000fe20000000800 */
[----:B------:R-:W0:Y:S01]  /*0010*/  S2R R17, SR_TID.Y ;  /* 0x0000000000117919 */ /* 0x000e220000002200 */
[----:B------:R-:W1:Y:S06]  /*0020*/  LDCU UR10, c[0x0][0x384] ;  /* 0x00007080ff0a77ac */ /* 0x000e6c0008000800 */
[----:B------:R-:W0:Y:S01]  /*0030*/  LDC R0, c[0x0][0x364] ;  /* 0x0000d900ff007b82 */ /* 0x000e220000000800 */
[----:B------:R-:W-:Y:S01]  /*0040*/  HFMA2 R21, -RZ, RZ, 0, 0 ;  /* 0x00000000ff157431 */ /* 0x000fe200000001ff */
[----:B------:R-:W2:Y:S01]  /*0050*/  S2R R16, SR_TID.X ;  /* 0x0000000000107919 */ /* 0x000ea20000002100 */
[----:B------:R-:W3:Y:S01]  /*0060*/  LDCU UR14, c[0x0][0x388] ;  /* 0x00007100ff0e77ac */ /* 0x000ee20008000800 */
[----:B------:R-:W4:Y:S04]  /*0070*/  LDCU.64 UR8, c[0x0][0x358] ;  /* 0x00006b00ff0877ac */ /* 0x000f280008000a00 */
[----:B------:R-:W-:Y:S08]  /*0080*/  S2UR UR4, SR_CTAID.X ;  /* 0x00000000000479c3 */ /* 0x000ff00000002500 */
[----:B------:R-:W0:Y:S01]  /*0090*/  S2UR UR5, SR_CTAID.Y ;  /* 0x00000000000579c3 */ /* 0x000e220000002600 */
[----:B-1----:R-:W-:-:S07]  /*00a0*/  UISETP.GE.AND UP0, UPT, UR10, 0x20, UPT ;  /* 0x000000200a00788c */ /* 0x002fce000bf06270 */
[----:B------:R-:W2:Y:S01]  /*00b0*/  LDC R3, c[0x0][0x360] ;  /* 0x0000d800ff037b82 */ /* 0x000ea20000000800 */
[----:B0-----:R-:W-:Y:S02]  /*00c0*/  IMAD R19, R0, UR5, R17 ;  /* 0x0000000500137c24 */ /* 0x001fe4000f8e0211 */
[----:B--2---:R-:W-:Y:S01]  /*00d0*/  IMAD R18, R3, UR4, R16 ;  /* 0x0000000403127c24 */ /* 0x004fe2000f8e0210 */
[----:B---34-:R-:W-:Y:S06]  /*00e0*/  BRA.U !UP0, `(.L_x_0) ;  /* 0x0000000508c87547 */ /* 0x018fec000b800000 */
[----:B------:R-:W0:Y:S01]  /*00f0*/  S2UR UR6, SR_CgaCtaId ;  /* 0x00000000000679c3 */ /* 0x000e220000008800 */
[----:B------:R-:W1:Y:S01]  /*0100*/  LDCU UR11, c[0x0][0x388] ;  /* 0x00007100ff0b77ac */ /* 0x000e620008000800 */
[----:B------:R-:W-:Y:S01]  /*0110*/  MOV R21, RZ ;  /* 0x000000ff00157202 */ /* 0x000fe20000000f00 */
[----:B------:R-:W-:Y:S01]  /*0120*/  IMAD R6, R19, UR10, R16 ;  /* 0x0000000a13067c24 */ /* 0x000fe2000f8e0210 */
[----:B------:R-:W-:Y:S01]  /*0130*/  UMOV UR4, 0x400 ;  /* 0x0000040000047882 */ /* 0x000fe20000000000 */
[----:B------:R-:W-:-:S03]  /*0140*/  USHF.R.S32.HI UR5, URZ, 0x1f, UR10 ;  /* 0x0000001fff057899 */ /* 0x000fc6000801140a */
[----:B------:R-:W2:Y:S01]  /*0150*/  LDC R0, c[0x0][0x388] ;  /* 0x0000e200ff007b82 */ /* 0x000ea20000000800 */
[----:B------:R-:W3:Y:S01]  /*0160*/  LDCU.64 UR12, c[0x0][0x380] ;  /* 0x00007000ff0c77ac */ /* 0x000ee20008000a00 */
[----:B------:R-:W-:-:S04]  /*0170*/  ULEA.HI UR5, UR5, UR10, URZ, 0x5 ;  /* 0x0000000a05057291 */ /* 0x000fc8000f8f28ff */
[----:B------:R-:W-:Y:S01]  /*0180*/  USHF.R.S32.HI UR5, URZ, 0x5, UR5 ;  /* 0x00000005ff057899 */ /* 0x000fe20008011405 */
[----:B-1----:R-:W-:-:S03]  /*0190*/  IMAD R7, R17, UR11, R18 ;  /* 0x0000000b11077c24 */ /* 0x002fc6000f8e0212 */
[----:B------:R-:W-:Y:S02]  /*01a0*/  UIADD3 UR5, UPT, UPT, -UR5, URZ, URZ ;  /* 0x000000ff05057290 */ /* 0x000fe4000fffe1ff */
[----:B0-----:R-:W-:Y:S02]  /*01b0*/  ULEA UR7, UR6, UR4, 0x18 ;  /* 0x0000000406077291 */ /* 0x001fe4000f8ec0ff */
[----:B------:R-:W-:-:S04]  /*01c0*/  UIADD3 UR4, UPT, UPT, UR4, 0x1000, URZ ;  /* 0x0000100004047890 */ /* 0x000fc8000fffe0ff */
[----:B------:R-:W-:Y:S01]  /*01d0*/  ULEA UR4, UR6, UR4, 0x18 ;  /* 0x0000000406047291 */ /* 0x000fe2000f8ec0ff */
[----:B------:R-:W-:-:S04]  /*01e0*/  LEA R5, R17, UR7, 0x7 ;  /* 0x0000000711057c11 */ /* 0x000fc8000f8e38ff */
[C---:B------:R-:W-:Y:S02]  /*01f0*/  LEA R4, R16.reuse, R5, 0x2 ;  /* 0x0000000510047211 */ /* 0x040fe400078e10ff */
[----:B------:R-:W-:-:S04]  /*0200*/  LEA R2, R16, UR4, 0x2 ;  /* 0x0000000410027c11 */ /* 0x000fc8000f8e10ff */
[----:B---3--:R-:W-:-:S07]  /*0210*/  LEA R3, R17, R2, 0x7 ;  /* 0x0000000211037211 */ /* 0x008fce00078e38ff */
.L_x_1:
[----:B------:R-:W-:Y:S01]  /*0220*/  ISETP.GE.AND P1, PT, R16, UR13, PT ;  /* 0x0000000d10007c0c */ /* 0x000fe2000bf26270 */
[----:B------:R-:W-:Y:S01]  /*0230*/  HFMA2 R24, -RZ, RZ, 0, 0 ;  /* 0x00000000ff187431 */ /* 0x000fe200000001ff */
[----:B------:R-:W-:Y:S02]  /*0240*/  ISETP.GE.AND P0, PT, R17, UR13, PT ;  /* 0x0000000d11007c0c */ /* 0x000fe4000bf06270 */
[----:B------:R-:W-:Y:S02]  /*0250*/  ISETP.GE.OR P1, PT, R19, UR12, P1 ;  /* 0x0000000c13007c0c */ /* 0x000fe40008f26670 */
[----:B--2---:R-:W-:Y:S02]  /*0260*/  ISETP.GE.OR P0, PT, R18, R0, P0 ;  /* 0x000000001200720c */ /* 0x004fe40000706670 */
[----:B------:R-:W-:-:S09]  /*0270*/  MOV R29, RZ ;  /* 0x000000ff001d7202 */ /* 0x000fd20000000f00 */
[----:B------:R-:W0:Y:S08]  /*0280*/  @!P1 LDC.64 R10, c[0x0][0x390] ;  /* 0x0000e400ff0a9b82 */ /* 0x000e300000000a00 */
[----:B------:R-:W1:Y:S01]  /*0290*/  @!P0 LDC.64 R8, c[0x0][0x398] ;  /* 0x0000e600ff088b82 */ /* 0x000e620000000a00 */
[----:B0-----:R-:W-:-:S05]  /*02a0*/  @!P1 IMAD.WIDE.U32 R10, R6, 0x4, R10 ;  /* 0x00000004060a9825 */ /* 0x001fca00078e000a */
[----:B------:R-:W2:Y:S01]  /*02b0*/  @!P1 LDG.E R29, desc[UR8][R10.64] ;  /* 0x000000080a1d9981 */ /* 0x000ea2000c1e1900 */
[----:B-1----:R-:W-:-:S05]  /*02c0*/  @!P0 IMAD.WIDE R22, R7, 0x4, R8 ;  /* 0x0000000407168825 */ /* 0x002fca00078e0208 */
[----:B------:R-:W3:Y:S01]  /*02d0*/  @!P0 LDG.E R24, desc[UR8][R22.64] ;  /* 0x0000000816188981 */ /* 0x000ee2000c1e1900 */
[----:B------:R-:W-:-:S04]  /*02e0*/  UIADD3 UR5, UPT, UPT, UR5, 0x1, URZ ;  /* 0x0000000105057890 */ /* 0x000fc8000fffe0ff */
[----:B------:R-:W-:Y:S01]  /*02f0*/  UISETP.NE.AND UP0, UPT, UR5, URZ, UPT ;  /* 0x000000ff0500728c */ /* 0x000fe2000bf05270 */
[----:B------:R-:W-:Y:S01]  /*0300*/  IADD3 R17, PT, PT, R17, 0x20, RZ ;  /* 0x0000002011117810 */ /* 0x000fe20007ffe0ff */
[----:B--2---:R-:W-:Y:S04]  /*0310*/  STS [R4], R29 ;  /* 0x0000001d04007388 */ /* 0x004fe80000000800 */
[----:B---3--:R-:W-:Y:S01]  /*0320*/  STS [R3], R24 ;  /* 0x0000001803007388 */ /* 0x008fe20000000800 */
[----:B------:R-:W-:Y:S06]  /*0330*/  BAR.SYNC.DEFER_BLOCKING 0x0 ;  /* 0x0000000000007b1d */ /* 0x000fec0000010000 */
[----:B------:R-:W-:Y:S04]  /*0340*/  LDS R28, [R2] ;  /* 0x00000000021c7984 */ /* 0x000fe80000000800 */
[----:B------:R-:W0:Y:S04]  /*0350*/  LDS.128 R12, [R5] ;  /* 0x00000000050c7984 */ /* 0x000e280000000c00 */
[----:B------:R-:W1:Y:S04]  /*0360*/  LDS R23, [R2+0x80] ;  /* 0x0000800002177984 */ /* 0x000e680000000800 */
[----:B------:R-:W2:Y:S04]  /*0370*/  LDS R27, [R2+0x100] ;  /* 0x00010000021b7984 */ /* 0x000ea80000000800 */
[----:B------:R-:W3:Y:S04]  /*0380*/  LDS R26, [R2+0x180] ;  /* 0x00018000021a7984 */ /* 0x000ee80000000800 */
[----:B------:R-:W-:Y:S04]  /*0390*/  LDS R25, [R2+0x200] ;  /* 0x0002000002197984 */ /* 0x000fe80000000800 */
[----:B------:R-:W4:Y:S04]  /*03a0*/  LDS.128 R8, [R5+0x10] ;  /* 0x0000100005087984 */ /* 0x000f280000000c00 */
[----:B------:R-:W5:Y:S04]  /*03b0*/  LDS R20, [R2+0x280] ;  /* 0x0002800002147984 */ /* 0x000f680000000800 */
[----:B------:R-:W-:Y:S04]  /*03c0*/  LDS R24, [R2+0x380] ;  /* 0x0003800002187984 */ /* 0x000fe80000000800 */
[----:B------:R-:W-:Y:S01]  /*03d0*/  LDS R22, [R2+0x480] ;  /* 0x0004800002167984 */ /* 0x000fe20000000800 */
[----:B0-----:R-:W-:-:S03]  /*03e0*/  FFMA R12, R12, R28, R21 ;  /* 0x0000001c0c0c7223 */ /* 0x001fc60000000015 */
[----:B------:R-:W0:Y:S01]  /*03f0*/  LDS R21, [R2+0x300] ;  /* 0x0003000002157984 */ /* 0x000e220000000800 */
[----:B-1----:R-:W-:-:S03]  /*0400*/  FFMA R12, R23, R13, R12 ;  /* 0x0000000d170c7223 */ /* 0x002fc6000000000c */
[----:B------:R-:W-:Y:S01]  /*0410*/  LDS R23, [R2+0x400] ;  /* 0x0004000002177984 */ /* 0x000fe20000000800 */
[----:B--2---:R-:W-:-:S04]  /*0420*/  FFMA R27, R27, R14, R12 ;  /* 0x0000000e1b1b7223 */ /* 0x004fc8000000000c */
[----:B---3--:R-:W-:Y:S02]  /*0430*/  FFMA R27, R26, R15, R27 ;  /* 0x0000000f1a1b7223 */ /* 0x008fe4000000001b */
[----:B------:R-:W1:Y:S04]  /*0440*/  LDS.128 R12, [R5+0x20] ;  /* 0x00002000050c7984 */ /* 0x000e680000000c00 */
[----:B------:R-:W-:Y:S01]  /*0450*/  LDS R26, [R2+0x580] ;  /* 0x00058000021a7984 */ /* 0x000fe20000000800 */
[----:B----4-:R-:W-:-:S03]  /*0460*/  FFMA R27, R8, R25, R27 ;  /* 0x00000019081b7223 */ /* 0x010fc6000000001b */
[----:B------:R-:W2:Y:S01]  /*0470*/  LDS R25, [R2+0x500] ;  /* 0x0005000002197984 */ /* 0x000ea20000000800 */
[----:B-----5:R-:W-:-:S04]  /*0480*/  FFMA R20, R20, R9, R27 ;  /* 0x0000000914147223 */ /* 0x020fc8000000001b */
[----:B0-----:R-:W-:Y:S02]  /*0490*/  FFMA R21, R21, R10, R20 ;  /* 0x0000000a15157223 */ /* 0x001fe40000000014 */
[----:B------:R-:W-:Y:S02]  /*04a0*/  LDS R20, [R2+0x680] ;  /* 0x0006800002147984 */ /* 0x000fe40000000800 */
[----:B------:R-:W-:Y:S02]  /*04b0*/  FFMA R27, R24, R11, R21 ;  /* 0x0000000b181b7223 */ /* 0x000fe40000000015 */
[----:B------:R-:W-:Y:S04]  /*04c0*/  LDS R21, [R2+0x600] ;  /* 0x0006000002157984 */ /* 0x000fe80000000800 */
[----:B------:R-:W0:Y:S01]  /*04d0*/  LDS.128 R8, [R5+0x30] ;  /* 0x0000300005087984 */ /* 0x000e220000000c00 */
[----:B-1----:R-:W-:-:S03]  /*04e0*/  FFMA R27, R12, R23, R27 ;  /* 0x000000170c1b7223 */ /* 0x002fc6000000001b */
[----:B------:R-:W1:Y:S01]  /*04f0*/  LDS R23, [R2+0x700] ;  /* 0x0007000002177984 */ /* 0x000e620000000800 */
[----:B------:R-:W-:-:S03]  /*0500*/  FFMA R22, R22, R13, R27 ;  /* 0x0000000d16167223 */ /* 0x000fc6000000001b */
[----:B------:R-:W3:Y:S01]  /*0510*/  LDS R24, [R2+0x780] ;  /* 0x0007800002187984 */ /* 0x000ee20000000800 */
[----:B--2---:R-:W-:-:S03]  /*0520*/  FFMA R25, R25, R14, R22 ;  /* 0x0000000e19197223 */ /* 0x004fc60000000016 */
[----:B------:R-:W-:Y:S01]  /*0530*/  LDS R22, [R2+0x880] ;  /* 0x0008800002167984 */ /* 0x000fe20000000800 */
[----:B------:R-:W-:-:S03]  /*0540*/  FFMA R27, R26, R15, R25 ;  /* 0x0000000f1a1b7223 */ /* 0x000fc60000000019 */
[----:B------:R-:W-:Y:S04]  /*0550*/  LDS R25, [R2+0x800] ;  /* 0x0008000002197984 */ /* 0x000fe80000000800 */
[----:B------:R-:W2:Y:S04]  /*0560*/  LDS.128 R12, [R5+0x40] ;  /* 0x00004000050c7984 */ /* 0x000ea80000000c00 */
[----:B------:R-:W-:Y:S01]  /*0570*/  LDS R26, [R2+0x980] ;  /* 0x00098000021a7984 */ /* 0x000fe20000000800 */
[----:B0-----:R-:W-:-:S03]  /*0580*/  FFMA R27, R8, R21, R27 ;  /* 0x00000015081b7223 */ /* 0x001fc6000000001b */
[----:B------:R-:W0:Y:S01]  /*0590*/  LDS R21, [R2+0x900] ;  /* 0x0009000002157984 */ /* 0x000e220000000800 */
[----:B------:R-:W-:-:S04]  /*05a0*/  FFMA R20, R20, R9, R27 ;  /* 0x0000000914147223 */ /* 0x000fc8000000001b */
[----:B-1----:R-:W-:Y:S02]  /*05b0*/  FFMA R23, R23, R10, R20 ;  /* 0x0000000a17177223 */ /* 0x002fe40000000014 */
[----:B------:R-:W-:Y:S02]  /*05c0*/  LDS R20, [R2+0xa80] ;  /* 0x000a800002147984 */ /* 0x000fe40000000800 */
[----:B---3--:R-:W-:Y:S02]  /*05d0*/  FFMA R27, R24, R11, R23 ;  /* 0x0000000b181b7223 */ /* 0x008fe40000000017 */
[----:B------:R-:W-:Y:S04]  /*05e0*/  LDS R23, [R2+0xa00] ;  /* 0x000a000002177984 */ /* 0x000fe80000000800 */
[----:B------:R-:W1:Y:S01]  /*05f0*/  LDS.128 R8, [R5+0x50] ;  /* 0x0000500005087984 */ /* 0x000e620000000c00 */
[----:B--2---:R-:W-:-:S03]  /*0600*/  FFMA R27, R12, R25, R27 ;  /* 0x000000190c1b7223 */ /* 0x004fc6000000001b */
[----:B------:R-:W2:Y:S01]  /*0610*/  LDS R25, [R2+0xb00] ;  /* 0x000b000002197984 */ /* 0x000ea20000000800 */
[----:B------:R-:W-:-:S03]  /*0620*/  FFMA R12, R22, R13, R27 ;  /* 0x0000000d160c7223 */ /* 0x000fc6000000001b */
[----:B------:R-:W3:Y:S04]  /*0630*/  LDS R22, [R2+0xb80] ;  /* 0x000b800002167984 */ /* 0x000ee80000000800 */
[----:B------:R-:W-:Y:S01]  /*0640*/  LDS R24, [R2+0xc80] ;  /* 0x000c800002187984 */ /* 0x000fe20000000800 */
[----:B0-----:R-:W-:-:S04]  /*0650*/  FFMA R21, R21, R14, R12 ;  /* 0x0000000e15157223 */ /* 0x001fc8000000000c */
[----:B------:R-:W-:Y:S02]  /*0660*/  FFMA R27, R26, R15, R21 ;  /* 0x0000000f1a1b7223 */ /* 0x000fe40000000015 */
[----:B------:R-:W-:Y:S04]  /*0670*/  LDS R21, [R2+0xc00] ;  /* 0x000c000002157984 */ /* 0x000fe80000000800 */
[----:B------:R-:W0:Y:S01]  /*0680*/  LDS.128 R12, [R5+0x60] ;  /* 0x00006000050c7984 */ /* 0x000e220000000c00 */
[----:B-1----:R-:W-:-:S04]  /*0690*/  FFMA R23, R8, R23, R27 ;  /* 0x0000001708177223 */ /* 0x002fc8000000001b */
[----:B------:R-:W-:Y:S02]  /*06a0*/  FFMA R20, R20, R9, R23 ;  /* 0x0000000914147223 */ /* 0x000fe40000000017 */
[----:B------:R-:W1:Y:S02]  /*06b0*/  LDS R23, [R2+0xd00] ;  /* 0x000d000002177984 */ /* 0x000e640000000800 */
[----:B--2---:R-:W-:Y:S02]  /*06c0*/  FFMA R25, R25, R10, R20 ;  /* 0x0000000a19197223 */ /* 0x004fe40000000014 */
[----:B------:R-:W2:Y:S02]  /*06d0*/  LDS R20, [R2+0xd80] ;  /* 0x000d800002147984 */ /* 0x000ea40000000800 */
[----:B---3--:R-:W-:Y:S02]  /*06e0*/  FFMA R27, R22, R11, R25 ;  /* 0x0000000b161b7223 */ /* 0x008fe40000000019 */
[----:B------:R-:W-:Y:S04]  /*06f0*/  LDS R25, [R2+0xe00] ;  /* 0x000e000002197984 */ /* 0x000fe80000000800 */
[----:B------:R-:W3:Y:S04]  /*0700*/  LDS.128 R8, [R5+0x70] ;  /* 0x0000700005087984 */ /* 0x000ee80000000c00 */
[----:B------:R-:W4:Y:S01]  /*0710*/  LDS R22, [R2+0xe80] ;  /* 0x000e800002167984 */ /* 0x000f220000000800 */
[----:B0-----:R-:W-:-:S03]  /*0720*/  FFMA R27, R12, R21, R27 ;  /* 0x000000150c1b7223 */ /* 0x001fc6000000001b */
[----:B------:R-:W0:Y:S04]  /*0730*/  LDS R21, [R2+0xf00] ;  /* 0x000f000002157984 */ /* 0x000e280000000800 */
[----:B------:R-:W5:Y:S01]  /*0740*/  LDS R12, [R2+0xf80] ;  /* 0x000f8000020c7984 */ /* 0x000f620000000800 */
[----:B------:R-:W-:-:S04]  /*0750*/  FFMA R24, R24, R13, R27 ;  /* 0x0000000d18187223 */ /* 0x000fc8000000001b */
[----:B-1----:R-:W-:-:S04]  /*0760*/  FFMA R23, R23, R14, R24 ;  /* 0x0000000e17177223 */ /* 0x002fc80000000018 */
[----:B--2---:R-:W-:-:S04]  /*0770*/  FFMA R15, R20, R15, R23 ;  /* 0x0000000f140f7223 */ /* 0x004fc80000000017 */
[----:B---3--:R-:W-:-:S04]  /*0780*/  FFMA R15, R8, R25, R15 ;  /* 0x00000019080f7223 */ /* 0x008fc8000000000f */
[----:B----4-:R-:W-:Y:S01]  /*0790*/  FFMA R22, R22, R9, R15 ;  /* 0x0000000916167223 */ /* 0x010fe2000000000f */
[----:B------:R-:W-:Y:S02]  /*07a0*/  IADD3 R16, PT, PT, R16, 0x20, RZ ;  /* 0x0000002010107810 */ /* 0x000fe40007ffe0ff */
[----:B------:R-:W-:Y:S02]  /*07b0*/  IADD3 R6, PT, PT, R6, 0x20, RZ ;  /* 0x0000002006067810 */ /* 0x000fe40007ffe0ff */
[----:B------:R-:W-:Y:S01]  /*07c0*/  LEA R7, R0, R7, 0x5 ;  /* 0x0000000700077211 */ /* 0x000fe200078e28ff */
[----:B0-----:R-:W-:-:S04]  /*07d0*/  FFMA R21, R21, R10, R22 ;  /* 0x0000000a15157223 */ /* 0x001fc80000000016 */
[----:B-----5:R-:W-:Y:S01]  /*07e0*/  FFMA R21, R12, R11, R21 ;  /* 0x0000000b0c157223 */ /* 0x020fe20000000015 */
[----:B------:R-:W-:Y:S06]  /*07f0*/  BAR.SYNC.DEFER_BLOCKING 0x0 ;  /* 0x0000000000007b1d */ /* 0x000fec0000010000 */
[----:B------:R-:W-:Y:S05]  /*0800*/  BRA.U UP0, `(.L_x_1) ;  /* 0xfffffff900847547 */ /* 0x000fea000b83ffff */
.L_x_0:
[----:B------:R-:W0:Y:S01]  /*0810*/  LDCU UR4, c[0x0][0x380] ;  /* 0x00007000ff0477ac */ /* 0x000e220008000800 */
[----:B------:R-:W-:-:S04]  /*0820*/  ISETP.GE.AND P0, PT, R18, UR14, PT ;  /* 0x0000000e12007c0c */ /* 0x000fc8000bf06270 */
[----:B0-----:R-:W-:-:S13]  /*0830*/  ISETP.GE.OR P0, PT, R19, UR4, P0 ;  /* 0x0000000413007c0c */ /* 0x001fda0008706670 */
[----:B------:R-:W-:Y:S05]  /*0840*/  @P0 EXIT ;  /* 0x000000000000094d */ /* 0x000fea0003800000 */
[----:B------:R-:W0:Y:S01]  /*0850*/  LDC.64 R2, c[0x0][0x3a0] ;  /* 0x0000e800ff027b82 */ /* 0x000e220000000a00 */
[----:B------:R-:W-:-:S04]  /*0860*/  IMAD R19, R19, UR14, R18 ;  /* 0x0000000e13137c24 */ /* 0x000fc8000f8e0212 */
[----:B0-----:R-:W-:-:S05]  /*0870*/  IMAD.WIDE R2, R19, 0x4, R2 ;  /* 0x0000000413027825 */ /* 0x001fca00078e0202 */
[----:B------:R-:W-:Y:S01]  /*0880*/  STG.E desc[UR8][R2.64], R21 ;  /* 0x0000001502007986 */ /* 0x000fe2000c101908 */
[----:B------:R-:W-:Y:S05]  /*0890*/  EXIT ;  /* 0x000000000000794d */ /* 0x000fea0003800000 */
.L_x_2:
[----:B------:R-:W-:-:S00]  /*08a0*/  BRA `(.L_x_2) ;  /* 0xfffffffc00fc7947 */ /* 0x000fc0000383ffff */
[----:B------:R-:W-:-:S00]  /*08b0*/  NOP ;  /* 0x0000000000007918 */ /* 0x000fc00000000000 */
        /* <DEDUP_REMOVED lines=12> */
.L_x_8:


//--------------------- .text._Z17MatrixMulOnDeviceiiiPfS_S_ --------------------------
	.section	.text._Z17MatrixMulOnDeviceiiiPfS_S_,"ax",@progbits
	.align	128
        .global         _Z17MatrixMulOnDeviceiiiPfS_S_
        .type           _Z17MatrixMulOnDeviceiiiPfS_S_,@function
        .size           _Z17MatrixMulOnDeviceiiiPfS_S_,(.L_x_9 - _Z17MatrixMulOnDeviceiiiPfS_S_)
        .other          _Z17MatrixMulOnDeviceiiiPfS_S_,@"STO_CUDA_ENTRY STV_DEFAULT"
_Z17MatrixMulOnDeviceiiiPfS_S_:
.text._Z17MatrixMulOnDeviceiiiPfS_S_:
[----:B------:R-:W-:Y:S01]  /*0000*/  LDC R1, c[0x0][0x37c] ;  /* 0x0000df00ff017b82 */ /* 0x000fe20000000800 */
[----:B------:R-:W0:Y:S07]  /*0010*/  S2R R5, SR_TID.Y ;  /* 0x0000000000057919 */ /* 0x000e2e0000002200 */
[----:B------:R-:W1:Y:S01]  /*0020*/  LDC R3, c[0x0][0x360] ;  /* 0x0000d800ff037b82 */ /* 0x000e620000000800 */
[----:B------:R-:W1:Y:S07]  /*0030*/  S2R R6, SR_TID.X ;  /* 0x0000000000067919 */ /* 0x000e6e0000002100 */
[----:B------:R-:W0:Y:S08]  /*0040*/  S2UR UR5, SR_CTAID.Y ;  /* 0x00000000000579c3 */ /* 0x000e300000002600 */
[----:B------:R-:W0:Y:S08]  /*0050*/  LDC R2, c[0x0][0x364] ;  /* 0x0000d900ff027b82 */ /* 0x000e300000000800 */
[----:B------:R-:W1:Y:S08]  /*0060*/  S2UR UR4, SR_CTAID.X ;  /* 0x00000000000479c3 */ /* 0x000e700000002500 */
[----:B------:R-:W2:Y:S01]  /*0070*/  LDC R0, c[0x0][0x384] ;  /* 0x0000e100ff007b82 */ /* 0x000ea20000000800 */
[----:B0-----:R-:W-:-:S05]  /*0080*/  IMAD R5, R2, UR5, R5 ;  /* 0x0000000502057c24 */ /* 0x001fca000f8e0205 */
[----:B------:R-:W-:Y:S01]  /*0090*/  ISETP.GT.U32.AND P0, PT, R5, 0x802, PT ;  /* 0x000008020500780c */ /* 0x000fe20003f04070 */
[----:B-1----:R-:W-:-:S05]  /*00a0*/  IMAD R6, R3, UR4, R6 ;  /* 0x0000000403067c24 */ /* 0x002fca000f8e0206 */
[----:B------:R-:W-:-:S04]  /*00b0*/  ISETP.GT.OR P0, PT, R6, 0x402, P0 ;  /* 0x000004020600780c */ /* 0x000fc80000704670 */
[----:B--2---:R-:W-:-:S13]  /*00c0*/  ISETP.LT.OR P0, PT, R0, 0x1, P0 ;  /* 0x000000010000780c */ /* 0x004fda0000701670 */
[----:B------:R-:W-:Y:S05]  /*00d0*/  @P0 EXIT ;  /* 0x000000000000094d */ /* 0x000fea0003800000 */
[----:B------:R-:W0:Y:S01]  /*00e0*/  LDC R7, c[0x0][0x388] ;  /* 0x0000e200ff077b82 */ /* 0x000e220000000800 */
[----:B------:R-:W1:Y:S01]  /*00f0*/  LDCU.64 UR4, c[0x0][0x358] ;  /* 0x00006b00ff0477ac */ /* 0x000e620008000a00 */
[C---:B------:R-:W-:Y:S01]  /*0100*/  ISETP.GE.U32.AND P1, PT, R0.reuse, 0x8, PT ;  /* 0x000000080000780c */ /* 0x040fe20003f26070 */
[----:B------:R-:W-:Y:S01]  /*0110*/  IMAD R8, R5, R0, RZ ;  /* 0x0000000005087224 */ /* 0x000fe200078e02ff */
[----:B------:R-:W-:-:S04]  /*0120*/  LOP3.LUT R13, R0, 0x7, RZ, 0xc0, !PT ;  /* 0x00000007000d7812 */ /* 0x000fc800078ec0ff */
[----:B------:R-:W2:Y:S01]  /*0130*/  LDC.64 R2, c[0x0][0x3a0] ;  /* 0x0000e800ff027b82 */ /* 0x000ea20000000a00 */
[----:B------:R-:W-:Y:S01]  /*0140*/  ISETP.NE.AND P0, PT, R13, RZ, PT ;  /* 0x000000ff0d00720c */ /* 0x000fe20003f05270 */
[----:B0-----:R-:W-:-:S04]  /*0150*/  IMAD R9, R5, R7, R6 ;  /* 0x0000000705097224 */ /* 0x001fc800078e0206 */
[----:B--2---:R-:W-:-:S04]  /*0160*/  IMAD.WIDE R2, R9, 0x4, R2 ;  /* 0x0000000409027825 */ /* 0x004fc800078e0202 */
[----:B------:R-:W-:Y:S01]  /*0170*/  HFMA2 R9, -RZ, RZ, 0, 0 ;  /* 0x00000000ff097431 */ /* 0x000fe200000001ff */
[----:B-1----:R0:W5:Y:S01]  /*0180*/  LDG.E R11, desc[UR4][R2.64] ;  /* 0x00000004020b7981 */ /* 0x002162000c1e1900 */
[----:B------:R-:W-:Y:S05]  /*0190*/  @!P1 BRA `(.L_x_3) ;  /* 0x0000000000d89947 */ /* 0x000fea0003800000 */
[----:B------:R-:W1:Y:S01]  /*01a0*/  LDC.64 R4, c[0x0][0x390] ;  /* 0x0000e400ff047b82 */ /* 0x000e620000000a00 */
[----:B------:R-:W-:Y:S02]  /*01b0*/  LOP3.LUT R9, R0, 0x7ffffff8, RZ, 0xc0, !PT ;  /* 0x7ffffff800097812 */ /* 0x000fe400078ec0ff */
[----:B------:R-:W-:Y:S02]  /*01c0*/  MOV R12, R6 ;  /* 0x00000006000c7202 */ /* 0x000fe40000000f00 */
[----:B------:R-:W-:Y:S01]  /*01d0*/  IADD3 R10, PT, PT, -R9, RZ, RZ ;  /* 0x000000ff090a7210 */ /* 0x000fe20007ffe1ff */
[----:B-1----:R-:W-:-:S03]  /*01e0*/  IMAD.WIDE.U32 R4, R8, 0x4, R4 ;  /* 0x0000000408047825 */ /* 0x002fc600078e0004 */
[----:B------:R-:W-:-:S04]  /*01f0*/  IADD3 R4, P1, PT, R4, 0x10, RZ ;  /* 0x0000001004047810 */ /* 0x000fc80007f3e0ff */
[----:B------:R-:W-:-:S09]  /*0200*/  IADD3.X R5, PT, PT, RZ, R5, RZ, P1, !PT ;  /* 0x00000005ff057210 */ /* 0x000fd20000ffe4ff */
.L_x_4:
[----:B------:R-:W1:Y:S01]  /*0210*/  LDC.64 R14, c[0x0][0x398] ;  /* 0x0000e600ff0e7b82 */ /* 0x000e620000000a00 */
[----:B--2---:R-:W2:Y:S01]  /*0220*/  LDG.E R16, desc[UR4][R4.64+-0x10] ;  /* 0xfffff00404107981 */ /* 0x004ea2000c1e1900 */
[----:B-1----:R-:W-:-:S05]  /*0230*/  IMAD.WIDE R14, R12, 0x4, R14 ;  /* 0x000000040c0e7825 */ /* 0x002fca00078e020e */
[----:B------:R-:W2:Y:S02]  /*0240*/  LDG.E R17, desc[UR4][R14.64] ;  /* 0x000000040e117981 */ /* 0x000ea4000c1e1900 */
[----:B--2--5:R-:W-:Y:S01]  /*0250*/  FFMA R11, R16, R17, R11 ;  /* 0x00000011100b7223 */ /* 0x024fe2000000000b */
[----:B------:R-:W-:-:S04]  /*0260*/  IMAD.WIDE R16, R7, 0x4, R14 ;  /* 0x0000000407107825 */ /* 0x000fc800078e020e */
[----:B------:R1:W-:Y:S04]  /*0270*/  STG.E desc[UR4][R2.64], R11 ;  /* 0x0000000b02007986 */ /* 0x0003e8000c101904 */
[----:B------:R-:W2:Y:S04]  /*0280*/  LDG.E R18, desc[UR4][R4.64+-0xc] ;  /* 0xfffff40404127981 */ /* 0x000ea8000c1e1900 */
[----:B------:R-:W2:Y:S02]  /*0290*/  LDG.E R19, desc[UR4][R16.64] ;  /* 0x0000000410137981 */ /* 0x000ea4000c1e1900 */
[----:B--2---:R-:W-:Y:S01]  /*02a0*/  FFMA R21, R18, R19, R11 ;  /* 0x0000001312157223 */ /* 0x004fe2000000000b */
[----:B------:R-:W-:-:S04]  /*02b0*/  IMAD.WIDE R18, R7, 0x4, R16 ;  /* 0x0000000407127825 */ /* 0x000fc800078e0210 */
[----:B------:R2:W-:Y:S04]  /*02c0*/  STG.E desc[UR4][R2.64], R21 ;  /* 0x0000001502007986 */ /* 0x0005e8000c101904 */
[----:B------:R-:W3:Y:S04]  /*02d0*/  LDG.E R20, desc[UR4][R4.64+-0x8] ;  /* 0xfffff80404147981 */ /* 0x000ee8000c1e1900 */
[----:B------:R-:W3:Y:S01]  /*02e0*/  LDG.E R22, desc[UR4][R18.64] ;  /* 0x0000000412167981 */ /* 0x000ee2000c1e1900 */
[----:B------:R-:W-:-:S04]  /*02f0*/  IMAD.WIDE R14, R7, 0x4, R18 ;  /* 0x00000004070e7825 */ /* 0x000fc800078e0212 */
[----:B---3--:R-:W-:-:S05]  /*0300*/  FFMA R23, R20, R22, R21 ;  /* 0x0000001614177223 */ /* 0x008fca0000000015 */
[----:B------:R3:W-:Y:S04]  /*0310*/  STG.E desc[UR4][R2.64], R23 ;  /* 0x0000001702007986 */ /* 0x0007e8000c101904 */
[----:B------:R-:W4:Y:S04]  /*0320*/  LDG.E R20, desc[UR4][R4.64+-0x4] ;  /* 0xfffffc0404147981 */ /* 0x000f28000c1e1900 */
[----:B-1----:R-:W4:Y:S01]  /*0330*/  LDG.E R11, desc[UR4][R14.64] ;  /* 0x000000040e0b7981 */ /* 0x002f22000c1e1900 */
[----:B------:R-:W-:-:S04]  /*0340*/  IMAD.WIDE R16, R7, 0x4, R14 ;  /* 0x0000000407107825 */ /* 0x000fc800078e020e */
[----:B----4-:R-:W-:-:S05]  /*0350*/  FFMA R11, R20, R11, R23 ;  /* 0x0000000b140b7223 */ /* 0x010fca0000000017 */
[----:B------:R1:W-:Y:S04]  /*0360*/  STG.E desc[UR4][R2.64], R11 ;  /* 0x0000000b02007986 */ /* 0x0003e8000c101904 */
[----:B------:R-:W4:Y:S04]  /*0370*/  LDG.E R20, desc[UR4][R4.64] ;  /* 0x0000000404147981 */ /* 0x000f28000c1e1900 */
[----:B--2---:R-:W4:Y:S01]  /*0380*/  LDG.E R21, desc[UR4][R16.64] ;  /* 0x0000000410157981 */ /* 0x004f22000c1e1900 */
[----:B------:R-:W-:-:S04]  /*0390*/  IMAD.WIDE R18, R7, 0x4, R16 ;  /* 0x0000000407127825 */ /* 0x000fc800078e0210 */
[----:B----4-:R-:W-:-:S05]  /*03a0*/  FFMA R21, R20, R21, R11 ;  /* 0x0000001514157223 */ /* 0x010fca000000000b */
[----:B------:R2:W-:Y:S04]  /*03b0*/  STG.E desc[UR4][R2.64], R21 ;  /* 0x0000001502007986 */ /* 0x0005e8000c101904 */
[----:B------:R-:W3:Y:S04]  /*03c0*/  LDG.E R20, desc[UR4][R4.64+0x4] ;  /* 0x0000040404147981 */ /* 0x000ee8000c1e1900 */
[----:B------:R-:W3:Y:S01]  /*03d0*/  LDG.E R22, desc[UR4][R18.64] ;  /* 0x0000000412167981 */ /* 0x000ee2000c1e1900 */
[----:B------:R-:W-:-:S04]  /*03e0*/  IMAD.WIDE R14, R7, 0x4, R18 ;  /* 0x00000004070e7825 */ /* 0x000fc800078e0212 */
[----:B---3--:R-:W-:-:S05]  /*03f0*/  FFMA R23, R20, R22, R21 ;  /* 0x0000001614177223 */ /* 0x008fca0000000015 */
[----:B------:R2:W-:Y:S04]  /*0400*/  STG.E desc[UR4][R2.64], R23 ;  /* 0x0000001702007986 */ /* 0x0005e8000c101904 */
[----:B------:R-:W3:Y:S04]  /*0410*/  LDG.E R20, desc[UR4][R4.64+0x8] ;  /* 0x0000080404147981 */ /* 0x000ee8000c1e1900 */
[----:B-1----:R-:W3:Y:S01]  /*0420*/  LDG.E R11, desc[UR4][R14.64] ;  /* 0x000000040e0b7981 */ /* 0x002ee2000c1e1900 */
[----:B------:R-:W-:Y:S01]  /*0430*/  IMAD.WIDE R16, R7, 0x4, R14 ;  /* 0x0000000407107825 */ /* 0x000fe200078e020e */
[----:B------:R-:W-:-:S03]  /*0440*/  IADD3 R10, PT, PT, R10, 0x8, RZ ;  /* 0x000000080a0a7810 */ /* 0x000fc60007ffe0ff */
[----:B---3--:R-:W-:-:S05]  /*0450*/  FFMA R25, R20, R11, R23 ;  /* 0x0000000b14197223 */ /* 0x008fca0000000017 */
[----:B------:R2:W-:Y:S04]  /*0460*/  STG.E desc[UR4][R2.64], R25 ;  /* 0x0000001902007986 */ /* 0x0005e8000c101904 */
[----:B------:R-:W3:Y:S04]  /*0470*/  LDG.E R16, desc[UR4][R16.64] ;  /* 0x0000000410107981 */ /* 0x000ee8000c1e1900 */
[----:B------:R1:W3:Y:S01]  /*0480*/  LDG.E R20, desc[UR4][R4.64+0xc] ;  /* 0x00000c0404147981 */ /* 0x0002e2000c1e1900 */
[----:B------:R-:W-:Y:S02]  /*0490*/  ISETP.NE.AND P1, PT, R10, RZ, PT ;  /* 0x000000ff0a00720c */ /* 0x000fe40003f25270 */
[----:B------:R-:W-:-:S02]  /*04a0*/  LEA R12, R7, R12, 0x3 ;  /* 0x0000000c070c7211 */ /* 0x000fc400078e18ff */
[----:B-1----:R-:W-:-:S04]  /*04b0*/  IADD3 R4, P2, PT, R4, 0x20, RZ ;  /* 0x0000002004047810 */ /* 0x002fc80007f5e0ff */
[----:B------:R-:W-:Y:S01]  /*04c0*/  IADD3.X R5, PT, PT, RZ, R5, RZ, P2, !PT ;  /* 0x00000005ff057210 */ /* 0x000fe200017fe4ff */
[----:B---3--:R-:W-:-:S05]  /*04d0*/  FFMA R11, R20, R16, R25 ;  /* 0x00000010140b7223 */ /* 0x008fca0000000019 */
[----:B------:R2:W-:Y:S01]  /*04e0*/  STG.E desc[UR4][R2.64], R11 ;  /* 0x0000000b02007986 */ /* 0x0005e2000c101904 */
[----:B------:R-:W-:Y:S05]  /*04f0*/  @P1 BRA `(.L_x_4) ;  /* 0xfffffffc00441947 */ /* 0x000fea000383ffff */
.L_x_3:
[----:B------:R-:W-:Y:S05]  /*0500*/  @!P0 EXIT ;  /* 0x000000000000894d */ /* 0x000fea0003800000 */
[----:B------:R-:W-:Y:S02]  /*0510*/  ISETP.GE.U32.AND P1, PT, R13, 0x4, PT ;  /* 0x000000040d00780c */ /* 0x000fe40003f26070 */
[----:B------:R-:W-:-:S04]  /*0520*/  LOP3.LUT R16, R0, 0x3, RZ, 0xc0, !PT ;  /* 0x0000000300107812 */ /* 0x000fc800078ec0ff */
[----:B------:R-:W-:-:S07]  /*0530*/  ISETP.NE.AND P0, PT, R16, RZ, PT ;  /* 0x000000ff1000720c */ /* 0x000fce0003f05270 */
[----:B------:R-:W-:Y:S06]  /*0540*/  @!P1 BRA `(.L_x_5) ;  /* 0x00000000007c9947 */ /* 0x000fec0003800000 */
[----:B------:R-:W1:Y:S01]  /*0550*/  LDC.64 R14, c[0x0][0x390] ;  /* 0x0000e400ff0e7b82 */ /* 0x000e620000000a00 */
[----:B------:R-:W-:Y:S01]  /*0560*/  IADD3 R5, PT, PT, R8, R9, RZ ;  /* 0x0000000908057210 */ /* 0x000fe20007ffe0ff */
[----:B------:R-:W-:Y:S01]  /*0570*/  IMAD R17, R9, R7, R6 ;  /* 0x0000000709117224 */ /* 0x000fe200078e0206 */
[----:B------:R-:W3:Y:S05]  /*0580*/  LDCU.64 UR6, c[0x0][0x390] ;  /* 0x00007200ff0677ac */ /* 0x000eea0008000a00 */
[----:B------:R-:W4:Y:S01]  /*0590*/  LDC.64 R12, c[0x0][0x398] ;  /* 0x0000e600ff0c7b82 */ /* 0x000f220000000a00 */
[----:B-1----:R-:W-:-:S06]  /*05a0*/  IMAD.WIDE.U32 R14, R5, 0x4, R14 ;  /* 0x00000004050e7825 */ /* 0x002fcc00078e000e */
[----:B------:R-:W2:Y:S01]  /*05b0*/  LDG.E R14, desc[UR4][R14.64] ;  /* 0x000000040e0e7981 */ /* 0x000ea2000c1e1900 */
[----:B----4-:R-:W-:-:S05]  /*05c0*/  IMAD.WIDE R12, R17, 0x4, R12 ;  /* 0x00000004110c7825 */ /* 0x010fca00078e020c */
[----:B------:R-:W2:Y:S01]  /*05d0*/  LDG.E R10, desc[UR4][R12.64] ;  /* 0x000000040c0a7981 */ /* 0x000ea2000c1e1900 */
[----:B------:R-:W-:-:S04]  /*05e0*/  IADD3 R5, P1, PT, R8, R9, RZ ;  /* 0x0000000908057210 */ /* 0x000fc80007f3e0ff */
[----:B------:R-:W-:Y:S02]  /*05f0*/  IADD3.X R18, PT, PT, RZ, RZ, RZ, P1, !PT ;  /* 0x000000ffff127210 */ /* 0x000fe40000ffe4ff */
[----:B---3--:R-:W-:-:S04]  /*0600*/  LEA R4, P1, R5, UR6, 0x2 ;  /* 0x0000000605047c11 */ /* 0x008fc8000f8210ff */
[----:B------:R-:W-:Y:S01]  /*0610*/  LEA.HI.X R5, R5, UR7, R18, 0x2, P1 ;  /* 0x0000000705057c11 */ /* 0x000fe200088f1412 */
[----:B--2--5:R-:W-:Y:S01]  /*0620*/  FFMA R17, R14, R10, R11 ;  /* 0x0000000a0e117223 */ /* 0x024fe2000000000b */
[----:B------:R-:W-:-:S04]  /*0630*/  IMAD.WIDE R10, R7, 0x4, R12 ;  /* 0x00000004070a7825 */ /* 0x000fc800078e020c */
[----:B------:R1:W-:Y:S04]  /*0640*/  STG.E desc[UR4][R2.64], R17 ;  /* 0x0000001102007986 */ /* 0x0003e8000c101904 */
[----:B------:R-:W2:Y:S04]  /*0650*/  LDG.E R18, desc[UR4][R10.64] ;  /* 0x000000040a127981 */ /* 0x000ea8000c1e1900 */
[----:B------:R-:W2:Y:S01]  /*0660*/  LDG.E R14, desc[UR4][R4.64+0x4] ;  /* 0x00000404040e7981 */ /* 0x000ea2000c1e1900 */
[----:B------:R-:W-:-:S04]  /*0670*/  IMAD.WIDE R12, R7, 0x4, R10 ;  /* 0x00000004070c7825 */ /* 0x000fc800078e020a */
[----:B--2---:R-:W-:-:S05]  /*0680*/  FFMA R19, R14, R18, R17 ;  /* 0x000000120e137223 */ /* 0x004fca0000000011 */
[----:B------:R1:W-:Y:S04]  /*0690*/  STG.E desc[UR4][R2.64], R19 ;  /* 0x0000001302007986 */ /* 0x0003e8000c101904 */
[----:B------:R-:W2:Y:S04]  /*06a0*/  LDG.E R14, desc[UR4][R4.64+0x8] ;  /* 0x00000804040e7981 */ /* 0x000ea8000c1e1900 */
[----:B------:R-:W2:Y:S02]  /*06b0*/  LDG.E R15, desc[UR4][R12.64] ;  /* 0x000000040c0f7981 */ /* 0x000ea4000c1e1900 */
[----:B--2---:R-:W-:Y:S01]  /*06c0*/  FFMA R21, R14, R15, R19 ;  /* 0x0000000f0e157223 */ /* 0x004fe20000000013 */
[----:B------:R-:W-:-:S04]  /*06d0*/  IMAD.WIDE R14, R7, 0x4, R12 ;  /* 0x00000004070e7825 */ /* 0x000fc800078e020c */
[----:B------:R1:W-:Y:S04]  /*06e0*/  STG.E desc[UR4][R2.64], R21 ;  /* 0x0000001502007986 */ /* 0x0003e8000c101904 */
[----:B------:R-:W2:Y:S04]  /*06f0*/  LDG.E R18, desc[UR4][R4.64+0xc] ;  /* 0x00000c0404127981 */ /* 0x000ea8000c1e1900 */
[----:B------:R-:W2:Y:S01]  /*0700*/  LDG.E R14, desc[UR4][R14.64] ;  /* 0x000000040e0e7981 */ /* 0x000ea2000c1e1900 */
[----:B------:R-:W-:Y:S01]  /*0710*/  IADD3 R9, PT, PT, R9, 0x4, RZ ;  /* 0x0000000409097810 */ /* 0x000fe20007ffe0ff */
[----:B--2---:R-:W-:-:S05]  /*0720*/  FFMA R11, R18, R14, R21 ;  /* 0x0000000e120b7223 */ /* 0x004fca0000000015 */
[----:B------:R1:W-:Y:S02]  /*0730*/  STG.E desc[UR4][R2.64], R11 ;  /* 0x0000000b02007986 */ /* 0x0003e4000c101904 */
.L_x_5:
[----:B------:R-:W-:Y:S05]  /*0740*/  @!P0 EXIT ;  /* 0x000000000000894d */ /* 0x000fea0003800000 */
[----:B------:R-:W-:Y:S02]  /*0750*/  ISETP.NE.AND P1, PT, R16, 0x1, PT ;  /* 0x000000011000780c */ /* 0x000fe40003f25270 */
[----:B------:R-:W-:-:S04]  /*0760*/  LOP3.LUT R0, R0, 0x1, RZ, 0xc0, !PT ;  /* 0x0000000100007812 */ /* 0x000fc800078ec0ff */
[----:B------:R-:W-:-:S07]  /*0770*/  ISETP.NE.U32.AND P0, PT, R0, 0x1, PT ;  /* 0x000000010000780c */ /* 0x000fce0003f05070 */
[----:B------:R-:W-:Y:S06]  /*0780*/  @!P1 BRA `(.L_x_6) ;  /* 0x0000000000549947 */ /* 0x000fec0003800000 */
[----:B------:R-:W3:Y:S01]  /*0790*/  LDC.64 R4, c[0x0][0x390] ;  /* 0x0000e400ff047b82 */ /* 0x000ee20000000a00 */
[----:B------:R-:W-:Y:S01]  /*07a0*/  IADD3 R13, PT, PT, R8, R9, RZ ;  /* 0x00000009080d7210 */ /* 0x000fe20007ffe0ff */
[----:B-1----:R-:W-:Y:S01]  /*07b0*/  IMAD R17, R9, R7, R6 ;  /* 0x0000000709117224 */ /* 0x002fe200078e0206 */
[----:B------:R-:W1:Y:S05]  /*07c0*/  LDCU.64 UR6, c[0x0][0x390] ;  /* 0x00007200ff0677ac */ /* 0x000e6a0008000a00 */
[----:B------:R-:W4:Y:S01]  /*07d0*/  LDC.64 R14, c[0x0][0x398] ;  /* 0x0000e600ff0e7b82 */ /* 0x000f220000000a00 */
[----:B---3--:R-:W-:-:S06]  /*07e0*/  IMAD.WIDE.U32 R12, R13, 0x4, R4 ;  /* 0x000000040d0c7825 */ /* 0x008fcc00078e0004 */
[----:B------:R-:W3:Y:S01]  /*07f0*/  LDG.E R12, desc[UR4][R12.64] ;  /* 0x000000040c0c7981 */ /* 0x000ee2000c1e1900 */
[----:B----4-:R-:W-:-:S05]  /*0800*/  IMAD.WIDE R14, R17, 0x4, R14 ;  /* 0x00000004110e7825 */ /* 0x010fca00078e020e */
[----:B------:R-:W3:Y:S01]  /*0810*/  LDG.E R0, desc[UR4][R14.64] ;  /* 0x000000040e007981 */ /* 0x000ee2000c1e1900 */
[----:B------:R-:W-:-:S04]  /*0820*/  IADD3 R5, P1, PT, R8, R9, RZ ;  /* 0x0000000908057210 */ /* 0x000fc80007f3e0ff */
[----:B------:R-:W-:Y:S02]  /*0830*/  IADD3.X R10, PT, PT, RZ, RZ, RZ, P1, !PT ;  /* 0x000000ffff0a7210 */ /* 0x000fe40000ffe4ff */
[----:B-1----:R-:W-:Y:S01]  /*0840*/  LEA R4, P1, R5, UR6, 0x2 ;  /* 0x0000000605047c11 */ /* 0x002fe2000f8210ff */
[----:B------:R-:W-:-:S03]  /*0850*/  IMAD.WIDE R16, R7, 0x4, R14 ;  /* 0x0000000407107825 */ /* 0x000fc600078e020e */
[----:B------:R-:W-:Y:S01]  /*0860*/  LEA.HI.X R5, R5, UR7, R10, 0x2, P1 ;  /* 0x0000000705057c11 */ /* 0x000fe200088f140a */
[----:B---3-5:R-:W-:-:S05]  /*0870*/  FFMA R19, R12, R0, R11 ;  /* 0x000000000c137223 */ /* 0x028fca000000000b */
[----:B------:R3:W-:Y:S04]  /*0880*/  STG.E desc[UR4][R2.64], R19 ;  /* 0x0000001302007986 */ /* 0x0007e8000c101904 */
[----:B------:R-:W2:Y:S04]  /*0890*/  LDG.E R16, desc[UR4][R16.64] ;  /* 0x0000000410107981 */ /* 0x000ea8000c1e1900 */
[----:B------:R-:W2:Y:S01]  /*08a0*/  LDG.E R4, desc[UR4][R4.64+0x4] ;  /* 0x0000040404047981 */ /* 0x000ea2000c1e1900 */
[----:B------:R-:W-:Y:S01]  /*08b0*/  IADD3 R9, PT, PT, R9, 0x2, RZ ;  /* 0x0000000209097810 */ /* 0x000fe20007ffe0ff */
[----:B--2---:R-:W-:-:S05]  /*08c0*/  FFMA R11, R4, R16, R19 ;  /* 0x00000010040b7223 */ /* 0x004fca0000000013 */
[----:B------:R3:W-:Y:S02]  /*08d0*/  STG.E desc[UR4][R2.64], R11 ;  /* 0x0000000b02007986 */ /* 0x0007e4000c101904 */
.L_x_6:
[----:B------:R-:W-:Y:S05]  /*08e0*/  @P0 EXIT ;  /* 0x000000000000094d */ /* 0x000fea0003800000 */
[----:B------:R-:W4:Y:S01]  /*08f0*/  LDC.64 R4, c[0x0][0x390] ;  /* 0x0000e400ff047b82 */ /* 0x000f220000000a00 */
[----:B------:R-:W-:Y:S01]  /*0900*/  IADD3 R15, PT, PT, R8, R9, RZ ;  /* 0x00000009080f7210 */ /* 0x000fe20007ffe0ff */
[----:B------:R-:W-:-:S06]  /*0910*/  IMAD R7, R9, R7, R6 ;  /* 0x0000000709077224 */ /* 0x000fcc00078e0206 */
[----:B------:R-:W0:Y:S01]  /*0920*/  LDC.64 R12, c[0x0][0x398] ;  /* 0x0000e600ff0c7b82 */ /* 0x000e220000000a00 */
[----:B----4-:R-:W-:-:S06]  /*0930*/  IMAD.WIDE.U32 R4, R15, 0x4, R4 ;  /* 0x000000040f047825 */ /* 0x010fcc00078e0004 */
[----:B------:R-:W1:Y:S01]  /*0940*/  LDG.E R4, desc[UR4][R4.64] ;  /* 0x0000000404047981 */ /* 0x000e62000c1e1900 */
[----:B0-----:R-:W-:-:S06]  /*0950*/  IMAD.WIDE R6, R7, 0x4, R12 ;  /* 0x0000000407067825 */ /* 0x001fcc00078e020c */
[----:B------:R-:W1:Y:S02]  /*0960*/  LDG.E R6, desc[UR4][R6.64] ;  /* 0x0000000406067981 */ /* 0x000e64000c1e1900 */
[----:B-123-5:R-:W-:-:S05]  /*0970*/  FFMA R11, R4, R6, R11 ;  /* 0x00000006040b7223 */ /* 0x02efca000000000b */
[----:B------:R-:W-:Y:S01]  /*0980*/  STG.E desc[UR4][R2.64], R11 ;  /* 0x0000000b02007986 */ /* 0x000fe2000c101904 */
[----:B------:R-:W-:Y:S05]  /*0990*/  EXIT ;  /* 0x000000000000794d */ /* 0x000fea0003800000 */
.L_x_7:
        /* <DEDUP_REMOVED lines=14> */
.L_x_9:


//--------------------- .nv.shared._Z20TiledMatrixMulKerneliiiPfS_S_ --------------------------
	.section	.nv.shared._Z20TiledMatrixMulKerneliiiPfS_S_,"aw",@nobits
	.sectionflags	@""
	.align	4
.nv.shared._Z20TiledMatrixMulKerneliiiPfS_S_:
	.zero		9216


//--------------------- .nv.shared.reserved.0     --------------------------
	.section	.nv.shared.reserved.0,"aw",@nobits
	.weak		__nv_reservedSMEM_offset_0_alias
	.size		__nv_reservedSMEM_offset_0_alias, 0, 64
	.other		__nv_reservedSMEM_offset_0_alias,@"STO_CUDA_RESERVED_SHARED STV_DEFAULT"
__nv_reservedSMEM_offset_0_alias:
	.zero		0
	.zero		64


//--------------------- .nv.constant0._Z20TiledMatrixMulKerneliiiPfS_S_ --------------------------
	.section	.nv.constant0._Z20TiledMatrixMulKerneliiiPfS_S_,"a",@progbits
	.sectionflags	@""
	.align	4
.nv.constant0._Z20TiledMatrixMulKerneliiiPfS_S_:
	.zero		936


//--------------------- .nv.constant0._Z17MatrixMulOnDeviceiiiPfS_S_ --------------------------
	.section	.nv.constant0._Z17MatrixMulOnDeviceiiiPfS_S_,"a",@progbits
	.sectionflags	@""
	.align	4
.nv.constant0._Z17MatrixMulOnDeviceiiiPfS_S_:
	.zero		936


//--------------------- SYMBOLS --------------------------

	.type		.nv.reservedSmem.offset0,@object
	.size		.nv.reservedSmem.offset0,0x4
	.type		.nv.reservedSmem.cap,@object
	.size		.nv.reservedSmem.cap,0x4
